//
// Generated by NVIDIA NVVM Compiler
//
// Compiler Build ID: CL-36424714
// Cuda compilation tools, release 13.0, V13.0.88
// Based on NVVM 20.0.0
//

.version 9.0
.target sm_100
.address_size 64

	// .globl	_Z11sat_Kernel1PiS_i

.visible .entry _Z11sat_Kernel1PiS_i(
	.param .u64 .ptr .align 1 _Z11sat_Kernel1PiS_i_param_0,
	.param .u64 .ptr .align 1 _Z11sat_Kernel1PiS_i_param_1,
	.param .u32 _Z11sat_Kernel1PiS_i_param_2
)
{
	.local .align 4 .b8 	__local_depot0[120];
	.reg .b64 	%SP;
	.reg .b64 	%SPL;
	.reg .pred 	%p<10>;
	.reg .b32 	%r<96>;
	.reg .b64 	%rd<33>;

	mov.u64 	%SPL, __local_depot0;
	ld.param.u64 	%rd9, [_Z11sat_Kernel1PiS_i_param_0];
	ld.param.u64 	%rd10, [_Z11sat_Kernel1PiS_i_param_1];
	ld.param.u32 	%r9, [_Z11sat_Kernel1PiS_i_param_2];
	cvta.to.global.u64 	%rd1, %rd9;
	cvta.to.global.u64 	%rd11, %rd10;
	add.u64 	%rd13, %SPL, 0;
	add.u64 	%rd2, %SPL, 20;
	mov.u32 	%r10, %ctaid.x;
	mov.u32 	%r11, %ntid.x;
	mov.u32 	%r12, %tid.x;
	mad.lo.s32 	%r13, %r10, %r11, %r12;
	mul.wide.u32 	%rd15, %r13, 4;
	add.s64 	%rd3, %rd11, %rd15;
	mov.b32 	%r14, 1;
	st.global.u32 	[%rd3], %r14;
	mul.hi.s32 	%r15, %r13, 1717986919;
	shr.u32 	%r16, %r15, 31;
	shr.s32 	%r17, %r15, 1;
	add.s32 	%r18, %r17, %r16;
	mul.lo.s32 	%r19, %r18, 5;
	sub.s32 	%r20, %r13, %r19;
	st.local.u32 	[%rd13+16], %r20;
	mul.hi.s32 	%r21, %r18, 1717986919;
	shr.u32 	%r22, %r21, 31;
	shr.s32 	%r23, %r21, 1;
	add.s32 	%r24, %r23, %r22;
	mul.lo.s32 	%r25, %r24, 5;
	sub.s32 	%r26, %r18, %r25;
	st.local.u32 	[%rd13+12], %r26;
	mul.hi.s32 	%r27, %r13, 1374389535;
	shr.u32 	%r28, %r27, 31;
	shr.s32 	%r29, %r27, 3;
	add.s32 	%r30, %r29, %r28;
	mul.hi.s32 	%r31, %r30, 1717986919;
	shr.u32 	%r32, %r31, 31;
	shr.s32 	%r33, %r31, 1;
	add.s32 	%r34, %r33, %r32;
	mul.lo.s32 	%r35, %r34, 5;
	sub.s32 	%r36, %r30, %r35;
	st.local.u32 	[%rd13+8], %r36;
	mul.hi.s32 	%r37, %r13, 274877907;
	shr.u32 	%r38, %r37, 31;
	shr.s32 	%r39, %r37, 3;
	add.s32 	%r40, %r39, %r38;
	mul.hi.s32 	%r41, %r40, 1717986919;
	shr.u32 	%r42, %r41, 31;
	shr.s32 	%r43, %r41, 1;
	add.s32 	%r44, %r43, %r42;
	mul.lo.s32 	%r45, %r44, 5;
	sub.s32 	%r46, %r40, %r45;
	st.local.u32 	[%rd13+4], %r46;
	mul.hi.s32 	%r47, %r13, 1759218605;
	shr.u32 	%r48, %r47, 31;
	shr.s32 	%r49, %r47, 8;
	add.s32 	%r50, %r49, %r48;
	mul.hi.s32 	%r51, %r50, 1717986919;
	shr.u32 	%r52, %r51, 31;
	shr.s32 	%r53, %r51, 1;
	add.s32 	%r54, %r53, %r52;
	mul.lo.s32 	%r55, %r54, 5;
	sub.s32 	%r56, %r50, %r55;
	st.local.u32 	[%rd13], %r56;
	mov.b32 	%r57, 2;
	st.local.u32 	[%rd2], %r57;
	st.local.u32 	[%rd2+4], %r57;
	st.local.u32 	[%rd2+8], %r57;
	st.local.u32 	[%rd2+12], %r57;
	st.local.u32 	[%rd2+16], %r57;
	st.local.u32 	[%rd2+20], %r57;
	st.local.u32 	[%rd2+24], %r57;
	st.local.u32 	[%rd2+28], %r57;
	st.local.u32 	[%rd2+32], %r57;
	st.local.u32 	[%rd2+36], %r57;
	st.local.u32 	[%rd2+40], %r57;
	st.local.u32 	[%rd2+44], %r57;
	st.local.u32 	[%rd2+48], %r57;
	st.local.u32 	[%rd2+52], %r57;
	st.local.u32 	[%rd2+56], %r57;
	st.local.u32 	[%rd2+60], %r57;
	st.local.u32 	[%rd2+64], %r57;
	st.local.u32 	[%rd2+68], %r57;
	st.local.u32 	[%rd2+72], %r57;
	st.local.u32 	[%rd2+76], %r57;
	st.local.u32 	[%rd2+80], %r57;
	st.local.u32 	[%rd2+84], %r57;
	st.local.u32 	[%rd2+88], %r57;
	st.local.u32 	[%rd2+92], %r57;
	st.local.u32 	[%rd2+96], %r57;
	mul.lo.s32 	%r1, %r9, 5;
	add.s32 	%r58, %r1, 4;
	max.s32 	%r2, %r1, %r58;
	mul.wide.s32 	%rd16, %r1, 4;
	add.s64 	%rd4, %rd13, %rd16;
	ld.local.u32 	%r59, [%rd4];
	shl.b32 	%r60, %r59, 1;
	mad.lo.s32 	%r61, %r9, 30, %r60;
	mul.wide.s32 	%rd17, %r61, 4;
	add.s64 	%rd18, %rd1, %rd17;
	ld.global.u32 	%r62, [%rd18];
	ld.global.u32 	%r3, [%rd18+4];
	mul.wide.s32 	%rd19, %r62, 4;
	add.s64 	%rd5, %rd2, %rd19;
	ld.local.u32 	%r63, [%rd5];
	add.s32 	%r64, %r63, %r3;
	setp.ne.s32 	%p1, %r64, 1;
	@%p1 bra 	$L__BB0_2;
$L__BB0_1:
	mov.b32 	%r95, 0;
	st.global.u32 	[%rd3], %r95;
	bra.uni 	$L__BB0_10;
$L__BB0_2:
	st.local.u32 	[%rd5], %r3;
	setp.gt.s32 	%p2, %r1, 2147483643;
	@%p2 bra 	$L__BB0_10;
	add.s32 	%r4, %r1, 1;
	mad.lo.s32 	%r5, %r1, 6, 6;
	ld.local.u32 	%r65, [%rd4+4];
	shl.b32 	%r66, %r65, 1;
	add.s32 	%r67, %r66, %r5;
	mul.wide.s32 	%rd20, %r67, 4;
	add.s64 	%rd21, %rd1, %rd20;
	ld.global.u32 	%r68, [%rd21];
	ld.global.u32 	%r6, [%rd21+4];
	mul.wide.s32 	%rd22, %r68, 4;
	add.s64 	%rd6, %rd2, %rd22;
	ld.local.u32 	%r69, [%rd6];
	add.s32 	%r70, %r69, %r6;
	setp.eq.s32 	%p3, %r70, 1;
	@%p3 bra 	$L__BB0_1;
	st.local.u32 	[%rd6], %r6;
	setp.eq.s32 	%p4, %r4, %r2;
	@%p4 bra 	$L__BB0_10;
	ld.local.u32 	%r71, [%rd4+8];
	shl.b32 	%r72, %r71, 1;
	add.s32 	%r73, %r5, %r72;
	add.s32 	%r74, %r73, 6;
	mul.wide.s32 	%rd23, %r74, 4;
	add.s64 	%rd24, %rd1, %rd23;
	ld.global.u32 	%r75, [%rd24];
	ld.global.u32 	%r7, [%rd24+4];
	mul.wide.s32 	%rd25, %r75, 4;
	add.s64 	%rd7, %rd2, %rd25;
	ld.local.u32 	%r76, [%rd7];
	add.s32 	%r77, %r76, %r7;
	setp.eq.s32 	%p5, %r77, 1;
	@%p5 bra 	$L__BB0_1;
	st.local.u32 	[%rd7], %r7;
	add.s32 	%r78, %r4, 1;
	setp.eq.s32 	%p6, %r78, %r2;
	@%p6 bra 	$L__BB0_10;
	ld.local.u32 	%r79, [%rd4+12];
	shl.b32 	%r80, %r79, 1;
	add.s32 	%r81, %r5, %r80;
	add.s32 	%r82, %r81, 12;
	mul.wide.s32 	%rd26, %r82, 4;
	add.s64 	%rd27, %rd1, %rd26;
	ld.global.u32 	%r83, [%rd27];
	ld.global.u32 	%r8, [%rd27+4];
	mul.wide.s32 	%rd28, %r83, 4;
	add.s64 	%rd8, %rd2, %rd28;
	ld.local.u32 	%r84, [%rd8];
	add.s32 	%r85, %r84, %r8;
	setp.eq.s32 	%p7, %r85, 1;
	@%p7 bra 	$L__BB0_1;
	st.local.u32 	[%rd8], %r8;
	add.s32 	%r86, %r1, 3;
	setp.eq.s32 	%p8, %r86, %r2;
	@%p8 bra 	$L__BB0_10;
	ld.local.u32 	%r87, [%rd4+16];
	shl.b32 	%r88, %r87, 1;
	add.s32 	%r89, %r5, %r88;
	add.s32 	%r90, %r89, 18;
	mul.wide.s32 	%rd29, %r90, 4;
	add.s64 	%rd30, %rd1, %rd29;
	ld.global.u32 	%r91, [%rd30];
	ld.global.u32 	%r92, [%rd30+4];
	mul.wide.s32 	%rd31, %r91, 4;
	add.s64 	%rd32, %rd2, %rd31;
	ld.local.u32 	%r93, [%rd32];
	add.s32 	%r94, %r93, %r92;
	setp.eq.s32 	%p9, %r94, 1;
	@%p9 bra 	$L__BB0_1;
$L__BB0_10:
	ret;

}


// ===== COMPILED SASS (sm_100) =====

	.target	sm_100

	.elftype	@"ET_EXEC"


//--------------------- .note.nv.tkinfo           --------------------------
	.section	.note.nv.tkinfo,"",@"SHT_NOTE"
	.sectionflags	@"SHF_NOTE_NV_TKINFO"
	.tkinfo
        /*0018*/ 	.word	0x00000002
        /*0030*/ 	.string	""
        /*0030*/ 	.string	"ptxas"
        /*0030*/ 	.string	"Cuda compilation tools, release 13.0, V13.0.88"
        /*0030*/ 	.string	"Build cuda_13.0.r13.0/compiler.36424714_0"
        /*0030*/ 	.string	"-arch sm_100 -m 64 "



//--------------------- .note.nv.cuinfo           --------------------------
	.section	.note.nv.cuinfo,"",@"SHT_NOTE"
	.sectionflags	@"SHF_NOTE_NV_CUINFO"
        /*0018*/ 	.short	0x0002
        /*001a*/ 	.short	0x0064
        /*001c*/ 	.short	0x0082
	.zero		2


//--------------------- .nv.info                  --------------------------
	.section	.nv.info,"",@"SHT_CUDA_INFO"
	.align	4


	//----- nvinfo : EIATTR_REGCOUNT
	.align		4
        /*0000*/ 	.byte	0x04, 0x2f
        /*0002*/ 	.short	(.L_1 - .L_0)
	.align		4
.L_0:
        /*0004*/ 	.word	index@(_Z11sat_Kernel1PiS_i)
        /*0008*/ 	.word	0x00000014


	//----- nvinfo : EIATTR_FRAME_SIZE
	.align		4
.L_1:
        /*000c*/ 	.byte	0x04, 0x11
        /*000e*/ 	.short	(.L_3 - .L_2)
	.align		4
.L_2:
        /*0010*/ 	.word	index@(_Z11sat_Kernel1PiS_i)
        /*0014*/ 	.word	0x00000078


	//----- nvinfo : EIATTR_MIN_STACK_SIZE
	.align		4
.L_3:
        /*0018*/ 	.byte	0x04, 0x12
        /*001a*/ 	.short	(.L_5 - .L_4)
	.align		4
.L_4:
        /*001c*/ 	.word	index@(_Z11sat_Kernel1PiS_i)
        /*0020*/ 	.word	0x00000078
.L_5:


//--------------------- .nv.compat                --------------------------
	.section	.nv.compat,"",@"SHT_CUDA_COMPAT_INFO"
	.align	4
        /*0000*/ 	.byte	0x02, 0x09, 0x00, 0x00, 0x02, 0x02, 0x01, 0x00, 0x02, 0x05, 0x05, 0x00, 0x03, 0x07, 0x01, 0x01
        /*0010*/ 	.byte	0x02, 0x03, 0x00, 0x00, 0x02, 0x06, 0x01, 0x00, 0x04, 0x0b, 0x08, 0x00, 0x09, 0x00, 0x00, 0x00
        /*0020*/ 	.byte	0x00, 0x00, 0x00, 0x00


//--------------------- .nv.info._Z11sat_Kernel1PiS_i --------------------------
	.section	.nv.info._Z11sat_Kernel1PiS_i,"",@"SHT_CUDA_INFO"
	.sectionflags	@""
	.align	4


	//----- nvinfo : EIATTR_CUDA_API_VERSION
	.align		4
        /*0000*/ 	.byte	0x04, 0x37
        /*0002*/ 	.short	(.L_7 - .L_6)
.L_6:
        /*0004*/ 	.word	0x00000082


	//----- nvinfo : EIATTR_KPARAM_INFO
	.align		4
.L_7:
        /*0008*/ 	.byte	0x04, 0x17
        /*000a*/ 	.short	(.L_9 - .L_8)
.L_8:
        /*000c*/ 	.word	0x00000000
        /*0010*/ 	.short	0x0002
        /*0012*/ 	.short	0x0010
        /*0014*/ 	.byte	0x00, 0xf0, 0x11, 0x00


	//----- nvinfo : EIATTR_KPARAM_INFO
	.align		4
.L_9:
        /*0018*/ 	.byte	0x04, 0x17
        /*001a*/ 	.short	(.L_11 - .L_10)
.L_10:
        /*001c*/ 	.word	0x00000000
        /*0020*/ 	.short	0x0001
        /*0022*/ 	.short	0x0008
        /*0024*/ 	.byte	0x00, 0xf5, 0x21, 0x00


	//----- nvinfo : EIATTR_KPARAM_INFO
	.align		4
.L_11:
        /*0028*/ 	.byte	0x04, 0x17
        /*002a*/ 	.short	(.L_13 - .L_12)
.L_12:
        /*002c*/ 	.word	0x00000000
        /*0030*/ 	.short	0x0000
        /*0032*/ 	.short	0x0000
        /*0034*/ 	.byte	0x00, 0xf5, 0x21, 0x00


	//----- nvinfo : EIATTR_SPARSE_MMA_MASK
	.align		4
.L_13:
        /*0038*/ 	.byte	0x03, 0x50
        /*003a*/ 	.short	0x0000


	//----- nvinfo : EIATTR_MAXREG_COUNT
	.align		4
        /*003c*/ 	.byte	0x03, 0x1b
        /*003e*/ 	.short	0x00ff


	//----- nvinfo : EIATTR_MERCURY_ISA_VERSION
	.align		4
        /*0040*/ 	.byte	0x03, 0x5f
        /*0042*/ 	.short	0x0101


	//----- nvinfo : EIATTR_VRC_CTA_INIT_COUNT
	.align		4
        /*0044*/ 	.byte	0x02, 0x4a
	.zero		1
	.zero		1


	//----- nvinfo : EIATTR_EXIT_INSTR_OFFSETS
	.align		4
        /*0048*/ 	.byte	0x04, 0x1c
        /*004a*/ 	.short	(.L_15 - .L_14)


	//   ....[0]....
.L_14:
        /*004c*/ 	.word	0x000004e0


	//   ....[1]....
        /*0050*/ 	.word	0x000005f0


	//   ....[2]....
        /*0054*/ 	.word	0x000006e0


	//   ....[3]....
        /*0058*/ 	.word	0x000007d0


	//   ....[4]....
        /*005c*/ 	.word	0x00000880


	//   ....[5]....
        /*0060*/ 	.word	0x000008b0


	//----- nvinfo : EIATTR_CRS_STACK_SIZE
	.align		4
.L_15:
        /*0064*/ 	.byte	0x04, 0x1e
        /*0066*/ 	.short	(.L_17 - .L_16)
.L_16:
        /*0068*/ 	.word	0x00000000


	//----- nvinfo : EIATTR_CBANK_PARAM_SIZE
	.align		4
.L_17:
        /*006c*/ 	.byte	0x03, 0x19
        /*006e*/ 	.short	0x0014


	//----- nvinfo : EIATTR_PARAM_CBANK
	.align		4
        /*0070*/ 	.byte	0x04, 0x0a
        /*0072*/ 	.short	(.L_19 - .L_18)
	.align		4
.L_18:
        /*0074*/ 	.word	index@(.nv.constant0._Z11sat_Kernel1PiS_i)
        /*0078*/ 	.short	0x0380
        /*007a*/ 	.short	0x0014


	//----- nvinfo : EIATTR_SW_WAR
	.align		4
.L_19:
        /*007c*/ 	.byte	0x04, 0x36
        /*007e*/ 	.short	(.L_21 - .L_20)
.L_20:
        /*0080*/ 	.word	0x00000008
.L_21:


//--------------------- .nv.callgraph             --------------------------
	.section	.nv.callgraph,"",@"SHT_CUDA_CALLGRAPH"
	.align	4
	.sectionentsize	8
	.align		4
        /*0000*/ 	.word	0x00000000
	.align		4
        /*0004*/ 	.word	0xffffffff
	.align		4
        /*0008*/ 	.word	0x00000000
	.align		4
        /*000c*/ 	.word	0xfffffffe
	.align		4
        /*0010*/ 	.word	0x00000000
	.align		4
        /*0014*/ 	.word	0xfffffffd
	.align		4
        /*0018*/ 	.word	0x00000000
	.align		4
        /*001c*/ 	.word	0xfffffffc


//--------------------- .text._Z11sat_Kernel1PiS_i --------------------------
	.section	.text._Z11sat_Kernel1PiS_i,"ax",@progbits
	.align	128
        .global         _Z11sat_Kernel1PiS_i
        .type           _Z11sat_Kernel1PiS_i,@function
        .size           _Z11sat_Kernel1PiS_i,(.L_x_3 - _Z11sat_Kernel1PiS_i)
        .other          _Z11sat_Kernel1PiS_i,@"STO_CUDA_ENTRY STV_DEFAULT"
_Z11sat_Kernel1PiS_i:
.text._Z11sat_Kernel1PiS_i:
[----:B------:R-:W0:Y:S01]  /*0000*/  LDC R1, c[0x0][0x37c] ;  /* 0x0000df00ff017b82 */ /* 0x000e220000000800 */
[----:B------:R-:W1:Y:S07]  /*0010*/  S2R R0, SR_TID.X ;  /* 0x0000000000007919 */ /* 0x000e6e0000002100 */
[----:B------:R-:W1:Y:S01]  /*0020*/  S2UR UR4, SR_CTAID.X ;  /* 0x00000000000479c3 */ /* 0x000e620000002500 */
[----:B0-----:R-:W-:-:S07]  /*0030*/  VIADD R1, R1, 0xffffff88 ;  /* 0xffffff8801017836 */ /* 0x001fce0000000000 */
[----:B------:R-:W1:Y:S08]  /*0040*/  LDC R17, c[0x0][0x360] ;  /* 0x0000d800ff117b82 */ /* 0x000e700000000800 */
[----:B------:R-:W0:Y:S01]  /*0050*/  LDC R14, c[0x0][0x390] ;  /* 0x0000e400ff0e7b82 */ /* 0x000e220000000800 */
[----:B-1----:R-:W-:-:S04]  /*0060*/  IMAD R17, R17, UR4, R0 ;  /* 0x0000000411117c24 */ /* 0x002fc8000f8e0200 */
[----:B------:R-:W-:-:S04]  /*0070*/  IMAD.HI R2, R17, 0x51eb851f, RZ ;  /* 0x51eb851f11027827 */ /* 0x000fc800078e02ff */
[----:B------:R-:W-:Y:S01]  /*0080*/  IMAD.HI R0, R17, 0x66666667, RZ ;  /* 0x6666666711007827 */ /* 0x000fe200078e02ff */
[----:B------:R-:W-:-:S03]  /*0090*/  SHF.R.U32.HI R3, RZ, 0x1f, R2 ;  /* 0x0000001fff037819 */ /* 0x000fc60000011602 */
[C---:B------:R-:W-:Y:S01]  /*00a0*/  IMAD.HI R6, R17.reuse, 0x10624dd3, RZ ;  /* 0x10624dd311067827 */ /* 0x040fe200078e02ff */
[----:B------:R-:W-:Y:S02]  /*00b0*/  LEA.HI.SX32 R8, R2, R3, 0x1d ;  /* 0x0000000302087211 */ /* 0x000fe400078feaff */
[----:B------:R-:W-:Y:S01]  /*00c0*/  SHF.R.S32.HI R3, RZ, 0x1, R0 ;  /* 0x00000001ff037819 */ /* 0x000fe20000011400 */
[----:B------:R-:W-:Y:S01]  /*00d0*/  IMAD.HI R9, R17, 0x68db8bad, RZ ;  /* 0x68db8bad11097827 */ /* 0x000fe200078e02ff */
[----:B------:R-:W-:Y:S02]  /*00e0*/  SHF.R.U32.HI R7, RZ, 0x1f, R6 ;  /* 0x0000001fff077819 */ /* 0x000fe40000011606 */
[----:B------:R-:W-:Y:S01]  /*00f0*/  LEA.HI R10, R0, R3, RZ, 0x1 ;  /* 0x00000003000a7211 */ /* 0x000fe200078f08ff */
[----:B------:R-:W-:Y:S01]  /*0100*/  IMAD.HI R4, R8, 0x66666667, RZ ;  /* 0x6666666708047827 */ /* 0x000fe200078e02ff */
[----:B------:R-:W-:-:S03]  /*0110*/  SHF.R.U32.HI R0, RZ, 0x1f, R9 ;  /* 0x0000001fff007819 */ /* 0x000fc60000011609 */
[----:B------:R-:W-:Y:S01]  /*0120*/  HFMA2 R3, -RZ, RZ, 0, 1.1920928955078125e-07 ;  /* 0x00000002ff037431 */ /* 0x000fe200000001ff */
[----:B------:R-:W-:Y:S01]  /*0130*/  LEA.HI.SX32 R12, R6, R7, 0x1d ;  /* 0x00000007060c7211 */ /* 0x000fe200078feaff */
[----:B------:R-:W-:Y:S01]  /*0140*/  IMAD.MOV.U32 R2, RZ, RZ, 0x2 ;  /* 0x00000002ff027424 */ /* 0x000fe200078e00ff */
[----:B------:R-:W-:Y:S02]  /*0150*/  SHF.R.S32.HI R5, RZ, 0x1, R4 ;  /* 0x00000001ff057819 */ /* 0x000fe40000011404 */
[----:B------:R-:W-:Y:S01]  /*0160*/  LEA.HI.SX32 R16, R9, R0, 0x18 ;  /* 0x0000000009107211 */ /* 0x000fe200078fc2ff */
[----:B------:R-:W-:Y:S01]  /*0170*/  IMAD.HI R0, R10, 0x66666667, RZ ;  /* 0x666666670a007827 */ /* 0x000fe200078e02ff */
[----:B------:R-:W-:Y:S01]  /*0180*/  LEA.HI R13, R4, R5, RZ, 0x1 ;  /* 0x00000005040d7211 */ /* 0x000fe200078f08ff */
[----:B------:R-:W-:Y:S02]  /*0190*/  STL.64 [R1+0x18], R2 ;  /* 0x0000180201007387 */ /* 0x000fe40000100a00 */
[----:B------:R-:W-:Y:S01]  /*01a0*/  IMAD.HI R4, R12, 0x66666667, RZ ;  /* 0x666666670c047827 */ /* 0x000fe200078e02ff */
[----:B------:R-:W-:Y:S01]  /*01b0*/  SHF.R.S32.HI R5, RZ, 0x1, R0 ;  /* 0x00000001ff057819 */ /* 0x000fe20000011400 */
[----:B------:R-:W-:Y:S02]  /*01c0*/  STL.64 [R1+0x20], R2 ;  /* 0x0000200201007387 */ /* 0x000fe40000100a00 */
[----:B------:R-:W-:Y:S01]  /*01d0*/  IMAD.HI R6, R16, 0x66666667, RZ ;  /* 0x6666666710067827 */ /* 0x000fe200078e02ff */
[----:B------:R-:W-:Y:S01]  /*01e0*/  SHF.R.S32.HI R7, RZ, 0x1, R4 ;  /* 0x00000001ff077819 */ /* 0x000fe20000011404 */
[----:B------:R-:W-:Y:S01]  /*01f0*/  STL.64 [R1+0x28], R2 ;  /* 0x0000280201007387 */ /* 0x000fe20000100a00 */
[----:B------:R-:W-:Y:S01]  /*0200*/  LEA.HI R9, R0, R5, RZ, 0x1 ;  /* 0x0000000500097211 */ /* 0x000fe200078f08ff */
[----:B------:R-:W-:Y:S01]  /*0210*/  IMAD.MOV.U32 R5, RZ, RZ, R1 ;  /* 0x000000ffff057224 */ /* 0x000fe200078e0001 */
[----:B------:R-:W-:Y:S01]  /*0220*/  SHF.R.S32.HI R11, RZ, 0x1, R6 ;  /* 0x00000001ff0b7819 */ /* 0x000fe20000011406 */
[----:B0-----:R-:W-:Y:S01]  /*0230*/  IMAD R0, R14, 0x5, RZ ;  /* 0x000000050e007824 */ /* 0x001fe200078e02ff */
[----:B------:R-:W-:Y:S01]  /*0240*/  LEA.HI R7, R4, R7, RZ, 0x1 ;  /* 0x0000000704077211 */ /* 0x000fe200078f08ff */
[----:B------:R-:W-:Y:S01]  /*0250*/  IMAD R8, R13, -0x5, R8 ;  /* 0xfffffffb0d087824 */ /* 0x000fe200078e0208 */
[----:B------:R-:W-:Y:S01]  /*0260*/  LEA.HI R11, R6, R11, RZ, 0x1 ;  /* 0x0000000b060b7211 */ /* 0x000fe200078f08ff */
[----:B------:R-:W-:Y:S01]  /*0270*/  IMAD R9, R9, -0x5, R10 ;  /* 0xfffffffb09097824 */ /* 0x000fe200078e020a */
[----:B------:R-:W-:Y:S01]  /*0280*/  LEA R15, R0, R5, 0x2 ;  /* 0x00000005000f7211 */ /* 0x000fe200078e10ff */
[----:B------:R-:W-:Y:S01]  /*0290*/  IMAD R13, R7, -0x5, R12 ;  /* 0xfffffffb070d7824 */ /* 0x000fe200078e020c */
[----:B------:R-:W-:Y:S01]  /*02a0*/  STL.64 [R1+0x30], R2 ;  /* 0x0000300201007387 */ /* 0x000fe20000100a00 */
[----:B------:R-:W-:Y:S01]  /*02b0*/  IMAD R10, R10, -0x5, R17 ;  /* 0xfffffffb0a0a7824 */ /* 0x000fe200078e0211 */
[----:B------:R-:W0:Y:S01]  /*02c0*/  LDC.64 R6, c[0x0][0x388] ;  /* 0x0000e200ff067b82 */ /* 0x000e220000000a00 */
[----:B------:R-:W-:Y:S01]  /*02d0*/  IMAD R12, R11, -0x5, R16 ;  /* 0xfffffffb0b0c7824 */ /* 0x000fe200078e0210 */
[----:B------:R-:W-:Y:S04]  /*02e0*/  STL.64 [R1+0x38], R2 ;  /* 0x0000380201007387 */ /* 0x000fe80000100a00 */
[----:B------:R-:W-:Y:S02]  /*02f0*/  STL.64 [R1+0x40], R2 ;  /* 0x0000400201007387 */ /* 0x000fe40000100a00 */
[----:B------:R-:W1:Y:S02]  /*0300*/  LDC.64 R4, c[0x0][0x380] ;  /* 0x0000e000ff047b82 */ /* 0x000e640000000a00 */
[----:B------:R-:W-:Y:S04]  /*0310*/  STL.64 [R1+0x48], R2 ;  /* 0x0000480201007387 */ /* 0x000fe80000100a00 */
[----:B------:R-:W-:Y:S04]  /*0320*/  STL.64 [R1+0x50], R2 ;  /* 0x0000500201007387 */ /* 0x000fe80000100a00 */
[----:B------:R-:W-:Y:S04]  /*0330*/  STL.64 [R1+0x58], R2 ;  /* 0x0000580201007387 */ /* 0x000fe80000100a00 */
[----:B------:R-:W-:Y:S04]  /*0340*/  STL.64 [R1+0x60], R2 ;  /* 0x0000600201007387 */ /* 0x000fe80000100a00 */
[----:B------:R-:W-:Y:S04]  /*0350*/  STL.64 [R1+0x68], R2 ;  /* 0x0000680201007387 */ /* 0x000fe80000100a00 */
[----:B------:R2:W-:Y:S04]  /*0360*/  STL.64 [R1+0x70], R2 ;  /* 0x0000700201007387 */ /* 0x0005e80000100a00 */
[----:B------:R1:W-:Y:S04]  /*0370*/  STL [R1+0x14], R2 ;  /* 0x0000140201007387 */ /* 0x0003e80000100800 */
[----:B------:R-:W-:Y:S04]  /*0380*/  STL [R1+0x10], R10 ;  /* 0x0000100a01007387 */ /* 0x000fe80000100800 */
[----:B------:R3:W-:Y:S04]  /*0390*/  STL.64 [R1+0x8], R8 ;  /* 0x0000080801007387 */ /* 0x0007e80000100a00 */
[----:B------:R4:W-:Y:S04]  /*03a0*/  STL.64 [R1], R12 ;  /* 0x0000000c01007387 */ /* 0x0009e80000100a00 */
[----:B--2---:R-:W2:Y:S01]  /*03b0*/  LDL R3, [R15] ;  /* 0x000000000f037983 */ /* 0x004ea20000100800 */
[----:B------:R-:W5:Y:S01]  /*03c0*/  LDCU.64 UR4, c[0x0][0x358] ;  /* 0x00006b00ff0477ac */ /* 0x000f620008000a00 */
[----:B0-----:R-:W-:Y:S01]  /*03d0*/  IMAD.WIDE.U32 R6, R17, 0x4, R6 ;  /* 0x0000000411067825 */ /* 0x001fe200078e0006 */
[----:B------:R-:W-:-:S05]  /*03e0*/  MOV R11, 0x1 ;  /* 0x00000001000b7802 */ /* 0x000fca0000000f00 */
[----:B-----5:R0:W-:Y:S01]  /*03f0*/  STG.E desc[UR4][R6.64], R11 ;  /* 0x0000000b06007986 */ /* 0x0201e2000c101904 */
[----:B--2---:R-:W-:-:S04]  /*0400*/  IMAD R3, R14, 0xf, R3 ;  /* 0x0000000f0e037824 */ /* 0x004fc800078e0203 */
[----:B------:R-:W-:-:S04]  /*0410*/  IMAD.SHL.U32 R3, R3, 0x2, RZ ;  /* 0x0000000203037824 */ /* 0x000fc800078e00ff */
[----:B-1----:R-:W-:-:S05]  /*0420*/  IMAD.WIDE R2, R3, 0x4, R4 ;  /* 0x0000000403027825 */ /* 0x002fca00078e0204 */
[----:B---3--:R-:W2:Y:S01]  /*0430*/  LDG.E R9, desc[UR4][R2.64] ;  /* 0x0000000402097981 */ /* 0x008ea2000c1e1900 */
[----:B------:R-:W-:-:S05]  /*0440*/  VIADD R8, R1, 0x14 ;  /* 0x0000001401087836 */ /* 0x000fca0000000000 */
[----:B--2---:R-:W-:Y:S02]  /*0450*/  LEA R10, R9, R8, 0x2 ;  /* 0x00000008090a7211 */ /* 0x004fe400078e10ff */
[----:B------:R-:W2:Y:S04]  /*0460*/  LDG.E R9, desc[UR4][R2.64+0x4] ;  /* 0x0000040402097981 */ /* 0x000ea8000c1e1900 */
[----:B----4-:R-:W2:Y:S01]  /*0470*/  LDL R12, [R10] ;  /* 0x000000000a0c7983 */ /* 0x010ea20000100800 */
[----:B------:R-:W-:Y:S01]  /*0480*/  BSSY.RECONVERGENT B0, `(.L_x_0) ;  /* 0x0000041000007945 */ /* 0x000fe20003800200 */
[----:B--2---:R-:W-:-:S05]  /*0490*/  IMAD.IADD R12, R9, 0x1, R12 ;  /* 0x00000001090c7824 */ /* 0x004fca00078e020c */
[----:B------:R-:W-:-:S13]  /*04a0*/  ISETP.NE.AND P0, PT, R12, 0x1, PT ;  /* 0x000000010c00780c */ /* 0x000fda0003f05270 */
[----:B0-----:R-:W-:Y:S05]  /*04b0*/  @!P0 BRA `(.L_x_1) ;  /* 0x0000000000f48947 */ /* 0x001fea0003800000 */
[----:B------:R-:W-:Y:S01]  /*04c0*/  ISETP.GT.AND P0, PT, R0, 0x7ffffffb, PT ;  /* 0x7ffffffb0000780c */ /* 0x000fe20003f04270 */
[----:B------:R0:W-:-:S12]  /*04d0*/  STL [R10], R9 ;  /* 0x000000090a007387 */ /* 0x0001d80000100800 */
[----:B0-----:R-:W-:Y:S05]  /*04e0*/  @P0 EXIT ;  /* 0x000000000000094d */ /* 0x001fea0003800000 */
[----:B------:R-:W2:Y:S01]  /*04f0*/  LDL R3, [R15+0x4] ;  /* 0x000004000f037983 */ /* 0x000ea20000100800 */
[----:B------:R-:W-:-:S05]  /*0500*/  HFMA2 R9, -RZ, RZ, 0, 1.78813934326171875e-06 ;  /* 0x0000001eff097431 */ /* 0x000fca00000001ff */
[----:B------:R-:W-:-:S04]  /*0510*/  IMAD R14, R14, R9, 0x6 ;  /* 0x000000060e0e7424 */ /* 0x000fc800078e0209 */
[----:B--2---:R-:W-:-:S04]  /*0520*/  IMAD R3, R3, 0x2, R14 ;  /* 0x0000000203037824 */ /* 0x004fc800078e020e */
[----:B------:R-:W-:-:S05]  /*0530*/  IMAD.WIDE R2, R3, 0x4, R4 ;  /* 0x0000000403027825 */ /* 0x000fca00078e0204 */
[----:B------:R-:W2:Y:S02]  /*0540*/  LDG.E R9, desc[UR4][R2.64] ;  /* 0x0000000402097981 */ /* 0x000ea4000c1e1900 */
[----:B--2---:R-:W-:Y:S02]  /*0550*/  LEA R10, R9, R8, 0x2 ;  /* 0x00000008090a7211 */ /* 0x004fe400078e10ff */
[----:B------:R-:W2:Y:S04]  /*0560*/  LDG.E R9, desc[UR4][R2.64+0x4] ;  /* 0x0000040402097981 */ /* 0x000ea8000c1e1900 */
[----:B------:R-:W2:Y:S02]  /*0570*/  LDL R12, [R10] ;  /* 0x000000000a0c7983 */ /* 0x000ea40000100800 */
[----:B--2---:R-:W-:-:S05]  /*0580*/  IMAD.IADD R12, R9, 0x1, R12 ;  /* 0x00000001090c7824 */ /* 0x004fca00078e020c */
[----:B------:R-:W-:-:S13]  /*0590*/  ISETP.NE.AND P0, PT, R12, 0x1, PT ;  /* 0x000000010c00780c */ /* 0x000fda0003f05270 */
[----:B------:R-:W-:Y:S05]  /*05a0*/  @!P0 BRA `(.L_x_1) ;  /* 0x0000000000b88947 */ /* 0x000fea0003800000 */
[C---:B------:R-:W-:Y:S01]  /*05b0*/  IADD3 R3, PT, PT, R0.reuse, 0x1, RZ ;  /* 0x0000000100037810 */ /* 0x040fe20007ffe0ff */
[----:B------:R0:W-:Y:S01]  /*05c0*/  STL [R10], R9 ;  /* 0x000000090a007387 */ /* 0x0001e20000100800 */
[----:B------:R-:W-:-:S04]  /*05d0*/  VIADDMNMX R2, R0, 0x4, R0, !PT ;  /* 0x0000000400027846 */ /* 0x000fc80007800100 */
[----:B------:R-:W-:-:S13]  /*05e0*/  ISETP.NE.AND P0, PT, R3, R2, PT ;  /* 0x000000020300720c */ /* 0x000fda0003f05270 */
[----:B0-----:R-:W-:Y:S05]  /*05f0*/  @!P0 EXIT ;  /* 0x000000000000894d */ /* 0x001fea0003800000 */
[----:B------:R-:W2:Y:S02]  /*0600*/  LDL R3, [R15+0x8] ;  /* 0x000008000f037983 */ /* 0x000ea40000100800 */
[----:B--2---:R-:W-:-:S05]  /*0610*/  IMAD R3, R3, 0x2, R14 ;  /* 0x0000000203037824 */ /* 0x004fca00078e020e */
[----:B------:R-:W-:-:S05]  /*0620*/  IADD3 R3, PT, PT, R3, 0x6, RZ ;  /* 0x0000000603037810 */ /* 0x000fca0007ffe0ff */
[----:B------:R-:W-:-:S05]  /*0630*/  IMAD.WIDE R10, R3, 0x4, R4 ;  /* 0x00000004030a7825 */ /* 0x000fca00078e0204 */
[----:B------:R-:W2:Y:S02]  /*0640*/  LDG.E R3, desc[UR4][R10.64] ;  /* 0x000000040a037981 */ /* 0x000ea4000c1e1900 */
[----:B--2---:R-:W-:Y:S02]  /*0650*/  IMAD R12, R3, 0x4, R8 ;  /* 0x00000004030c7824 */ /* 0x004fe400078e0208 */
[----:B------:R-:W2:Y:S04]  /*0660*/  LDG.E R3, desc[UR4][R10.64+0x4] ;  /* 0x000004040a037981 */ /* 0x000ea8000c1e1900 */
[----:B------:R-:W2:Y:S02]  /*0670*/  LDL R16, [R12] ;  /* 0x000000000c107983 */ /* 0x000ea40000100800 */
[----:B--2---:R-:W-:-:S04]  /*0680*/  IADD3 R16, PT, PT, R3, R16, RZ ;  /* 0x0000001003107210 */ /* 0x004fc80007ffe0ff */
[----:B------:R-:W-:-:S13]  /*0690*/  ISETP.NE.AND P0, PT, R16, 0x1, PT ;  /* 0x000000011000780c */ /* 0x000fda0003f05270 */
[----:B------:R-:W-:Y:S05]  /*06a0*/  @!P0 BRA `(.L_x_1) ;  /* 0x0000000000788947 */ /* 0x000fea0003800000 */
[----:B------:R-:W-:Y:S01]  /*06b0*/  VIADD R9, R0, 0x2 ;  /* 0x0000000200097836 */ /* 0x000fe20000000000 */
[----:B------:R0:W-:Y:S04]  /*06c0*/  STL [R12], R3 ;  /* 0x000000030c007387 */ /* 0x0001e80000100800 */
[----:B------:R-:W-:-:S13]  /*06d0*/  ISETP.NE.AND P0, PT, R9, R2, PT ;  /* 0x000000020900720c */ /* 0x000fda0003f05270 */
[----:B0-----:R-:W-:Y:S05]  /*06e0*/  @!P0 EXIT ;  /* 0x000000000000894d */ /* 0x001fea0003800000 */
[----:B------:R-:W2:Y:S02]  /*06f0*/  LDL R3, [R15+0xc] ;  /* 0x00000c000f037983 */ /* 0x000ea40000100800 */
[----:B--2---:R-:W-:-:S05]  /*0700*/  LEA R3, R3, R14, 0x1 ;  /* 0x0000000e03037211 */ /* 0x004fca00078e08ff */
[----:B------:R-:W-:-:S04]  /*0710*/  VIADD R3, R3, 0xc ;  /* 0x0000000c03037836 */ /* 0x000fc80000000000 */
        /* <DEDUP_REMOVED lines=8> */
[----:B------:R-:W-:Y:S01]  /*07a0*/  IADD3 R9, PT, PT, R0, 0x3, RZ ;  /* 0x0000000300097810 */ /* 0x000fe20007ffe0ff */
[----:B------:R0:W-:Y:S03]  /*07b0*/  STL [R12], R3 ;  /* 0x000000030c007387 */ /* 0x0001e60000100800 */
[----:B------:R-:W-:-:S13]  /*07c0*/  ISETP.NE.AND P0, PT, R9, R2, PT ;  /* 0x000000020900720c */ /* 0x000fda0003f05270 */
[----:B0-----:R-:W-:Y:S05]  /*07d0*/  @!P0 EXIT ;  /* 0x000000000000894d */ /* 0x001fea0003800000 */
[----:B------:R-:W2:Y:S02]  /*07e0*/  LDL R15, [R15+0x10] ;  /* 0x000010000f0f7983 */ /* 0x000ea40000100800 */
[----:B--2---:R-:W-:-:S05]  /*07f0*/  IMAD R14, R15, 0x2, R14 ;  /* 0x000000020f0e7824 */ /* 0x004fca00078e020e */
[----:B------:R-:W-:-:S05]  /*0800*/  IADD3 R3, PT, PT, R14, 0x12, RZ ;  /* 0x000000120e037810 */ /* 0x000fca0007ffe0ff */
[----:B------:R-:W-:-:S05]  /*0810*/  IMAD.WIDE R4, R3, 0x4, R4 ;  /* 0x0000000403047825 */ /* 0x000fca00078e0204 */
[----:B------:R-:W2:Y:S04]  /*0820*/  LDG.E R3, desc[UR4][R4.64] ;  /* 0x0000000404037981 */ /* 0x000ea8000c1e1900 */
[----:B------:R-:W3:Y:S01]  /*0830*/  LDG.E R0, desc[UR4][R4.64+0x4] ;  /* 0x0000040404007981 */ /* 0x000ee2000c1e1900 */
[----:B--2---:R-:W-:-:S06]  /*0840*/  IMAD R3, R3, 0x4, R8 ;  /* 0x0000000403037824 */ /* 0x004fcc00078e0208 */
[----:B------:R-:W3:Y:S02]  /*0850*/  LDL R3, [R3] ;  /* 0x0000000003037983 */ /* 0x000ee40000100800 */
[----:B---3--:R-:W-:-:S04]  /*0860*/  IADD3 R0, PT, PT, R0, R3, RZ ;  /* 0x0000000300007210 */ /* 0x008fc80007ffe0ff */
[----:B------:R-:W-:-:S13]  /*0870*/  ISETP.NE.AND P0, PT, R0, 0x1, PT ;  /* 0x000000010000780c */ /* 0x000fda0003f05270 */
[----:B------:R-:W-:Y:S05]  /*0880*/  @P0 EXIT ;  /* 0x000000000000094d */ /* 0x000fea0003800000 */
.L_x_1:
[----:B------:R-:W-:Y:S05]  /*0890*/  BSYNC.RECONVERGENT B0 ;  /* 0x0000000000007941 */ /* 0x000fea0003800200 */
.L_x_0:
[----:B------:R-:W-:Y:S01]  /*08a0*/  STG.E desc[UR4][R6.64], RZ ;  /* 0x000000ff06007986 */ /* 0x000fe2000c101904 */
[----:B------:R-:W-:Y:S05]  /*08b0*/  EXIT ;  /* 0x000000000000794d */ /* 0x000fea0003800000 */
.L_x_2:
[----:B------:R-:W-:-:S00]  /*08c0*/  BRA `(.L_x_2) ;  /* 0xfffffffc00fc7947 */ /* 0x000fc0000383ffff */
[----:B------:R-:W-:-:S00]  /*08d0*/  NOP ;  /* 0x0000000000007918 */ /* 0x000fc00000000000 */
        /* <DEDUP_REMOVED lines=10> */
.L_x_3:


//--------------------- .nv.shared.reserved.0     --------------------------
	.section	.nv.shared.reserved.0,"aw",@nobits
	.weak		__nv_reservedSMEM_offset_0_alias
	.size		__nv_reservedSMEM_offset_0_alias, 0, 64
	.other		__nv_reservedSMEM_offset_0_alias,@"STO_CUDA_RESERVED_SHARED STV_DEFAULT"
__nv_reservedSMEM_offset_0_alias:
	.zero		0
	.zero		64


//--------------------- .nv.constant0._Z11sat_Kernel1PiS_i --------------------------
	.section	.nv.constant0._Z11sat_Kernel1PiS_i,"a",@progbits
	.sectionflags	@""
	.align	4
.nv.constant0._Z11sat_Kernel1PiS_i:
	.zero		916


//--------------------- SYMBOLS --------------------------

	.type		.nv.reservedSmem.offset0,@object
	.size		.nv.reservedSmem.offset0,0x4
